//
// Generated by NVIDIA NVVM Compiler
//
// Compiler Build ID: CL-36424714
// Cuda compilation tools, release 13.0, V13.0.88
// Based on NVVM 20.0.0
//

.version 9.0
.target sm_100
.address_size 64

	// .globl	__accrg_iter_matmul_1_1

.visible .entry __accrg_iter_matmul_1_1(
	.param .u64 .ptr .align 1 __accrg_iter_matmul_1_1_param_0,
	.param .u64 .ptr .align 1 __accrg_iter_matmul_1_1_param_1,
	.param .u64 .ptr .align 1 __accrg_iter_matmul_1_1_param_2,
	.param .u32 __accrg_iter_matmul_1_1_param_3
)
{
	.reg .pred 	%p<13>;
	.reg .b32 	%r<98>;
	.reg .b64 	%rd<69>;
	.reg .b64 	%fd<67>;

	ld.param.u64 	%rd5, [__accrg_iter_matmul_1_1_param_0];
	ld.param.u64 	%rd6, [__accrg_iter_matmul_1_1_param_1];
	ld.param.u64 	%rd4, [__accrg_iter_matmul_1_1_param_2];
	ld.param.u32 	%r51, [__accrg_iter_matmul_1_1_param_3];
	cvta.to.global.u64 	%rd1, %rd6;
	cvta.to.global.u64 	%rd2, %rd5;
	mov.u32 	%r83, %ctaid.y;
	setp.le.s32 	%p1, %r51, %r83;
	@%p1 bra 	$L__BB0_17;
	mov.u32 	%r52, %ntid.x;
	mov.u32 	%r53, %ctaid.x;
	mov.u32 	%r54, %tid.x;
	mad.lo.s32 	%r2, %r53, %r52, %r54;
	add.s32 	%r3, %r51, -1;
	and.b32  	%r4, %r51, 7;
	and.b32  	%r5, %r51, 3;
	and.b32  	%r6, %r51, -8;
	neg.s32 	%r7, %r6;
	shl.b32 	%r8, %r51, 3;
	shl.b32 	%r9, %r51, 1;
	mul.lo.s32 	%r10, %r51, 6;
	mul.lo.s32 	%r11, %r51, 7;
	mov.u32 	%r55, %nctaid.x;
	mul.lo.s32 	%r12, %r52, %r55;
	cvta.to.global.u64 	%rd3, %rd4;
$L__BB0_2:
	setp.le.s32 	%p2, %r51, %r2;
	@%p2 bra 	$L__BB0_16;
	mul.lo.s32 	%r14, %r83, %r51;
	mov.u32 	%r84, %r2;
$L__BB0_4:
	setp.lt.u32 	%p3, %r3, 7;
	mov.b32 	%r96, 0;
	mov.f64 	%fd66, 0d0000000000000000;
	@%p3 bra 	$L__BB0_7;
	add.s32 	%r85, %r14, 3;
	add.s32 	%r93, %r51, %r84;
	add.s32 	%r92, %r9, %r84;
	mad.lo.s32 	%r91, %r51, 3, %r84;
	shl.b32 	%r57, %r51, 2;
	add.s32 	%r90, %r57, %r84;
	mad.lo.s32 	%r89, %r51, 5, %r84;
	add.s32 	%r88, %r10, %r84;
	add.s32 	%r87, %r11, %r84;
	mov.f64 	%fd66, 0d0000000000000000;
	mov.u32 	%r86, %r84;
	mov.u32 	%r94, %r7;
$L__BB0_6:
	.pragma "nounroll";
	add.s32 	%r58, %r85, -3;
	mul.wide.u32 	%rd7, %r58, 8;
	add.s64 	%rd8, %rd2, %rd7;
	ld.global.f64 	%fd16, [%rd8];
	mul.wide.u32 	%rd9, %r86, 8;
	add.s64 	%rd10, %rd1, %rd9;
	ld.global.f64 	%fd17, [%rd10];
	fma.rn.f64 	%fd18, %fd16, %fd17, %fd66;
	add.s32 	%r59, %r85, -2;
	mul.wide.u32 	%rd11, %r59, 8;
	add.s64 	%rd12, %rd2, %rd11;
	ld.global.f64 	%fd19, [%rd12];
	mul.wide.u32 	%rd13, %r93, 8;
	add.s64 	%rd14, %rd1, %rd13;
	ld.global.f64 	%fd20, [%rd14];
	fma.rn.f64 	%fd21, %fd19, %fd20, %fd18;
	add.s32 	%r60, %r85, -1;
	mul.wide.u32 	%rd15, %r60, 8;
	add.s64 	%rd16, %rd2, %rd15;
	ld.global.f64 	%fd22, [%rd16];
	mul.wide.u32 	%rd17, %r92, 8;
	add.s64 	%rd18, %rd1, %rd17;
	ld.global.f64 	%fd23, [%rd18];
	fma.rn.f64 	%fd24, %fd22, %fd23, %fd21;
	add.s32 	%r61, %r85, 4;
	mul.wide.u32 	%rd19, %r85, 8;
	add.s64 	%rd20, %rd2, %rd19;
	ld.global.f64 	%fd25, [%rd20];
	mul.wide.u32 	%rd21, %r91, 8;
	add.s64 	%rd22, %rd1, %rd21;
	ld.global.f64 	%fd26, [%rd22];
	fma.rn.f64 	%fd27, %fd25, %fd26, %fd24;
	add.s32 	%r62, %r85, 1;
	mul.wide.u32 	%rd23, %r62, 8;
	add.s64 	%rd24, %rd2, %rd23;
	ld.global.f64 	%fd28, [%rd24];
	mul.wide.u32 	%rd25, %r90, 8;
	add.s64 	%rd26, %rd1, %rd25;
	ld.global.f64 	%fd29, [%rd26];
	fma.rn.f64 	%fd30, %fd28, %fd29, %fd27;
	add.s32 	%r63, %r85, 2;
	mul.wide.u32 	%rd27, %r63, 8;
	add.s64 	%rd28, %rd2, %rd27;
	ld.global.f64 	%fd31, [%rd28];
	mul.wide.u32 	%rd29, %r89, 8;
	add.s64 	%rd30, %rd1, %rd29;
	ld.global.f64 	%fd32, [%rd30];
	fma.rn.f64 	%fd33, %fd31, %fd32, %fd30;
	add.s32 	%r64, %r85, 3;
	mul.wide.u32 	%rd31, %r64, 8;
	add.s64 	%rd32, %rd2, %rd31;
	ld.global.f64 	%fd34, [%rd32];
	mul.wide.u32 	%rd33, %r88, 8;
	add.s64 	%rd34, %rd1, %rd33;
	ld.global.f64 	%fd35, [%rd34];
	fma.rn.f64 	%fd36, %fd34, %fd35, %fd33;
	mul.wide.u32 	%rd35, %r61, 8;
	add.s64 	%rd36, %rd2, %rd35;
	ld.global.f64 	%fd37, [%rd36];
	mul.wide.u32 	%rd37, %r87, 8;
	add.s64 	%rd38, %rd1, %rd37;
	ld.global.f64 	%fd38, [%rd38];
	fma.rn.f64 	%fd66, %fd37, %fd38, %fd36;
	add.s32 	%r94, %r94, 8;
	add.s32 	%r93, %r93, %r8;
	add.s32 	%r92, %r92, %r8;
	add.s32 	%r91, %r91, %r8;
	add.s32 	%r90, %r90, %r8;
	add.s32 	%r89, %r89, %r8;
	add.s32 	%r88, %r88, %r8;
	add.s32 	%r87, %r87, %r8;
	add.s32 	%r86, %r86, %r8;
	add.s32 	%r85, %r85, 8;
	setp.ne.s32 	%p4, %r94, 0;
	mov.u32 	%r96, %r6;
	@%p4 bra 	$L__BB0_6;
$L__BB0_7:
	setp.eq.s32 	%p5, %r4, 0;
	@%p5 bra 	$L__BB0_15;
	add.s32 	%r65, %r4, -1;
	setp.lt.u32 	%p6, %r65, 3;
	@%p6 bra 	$L__BB0_10;
	add.s32 	%r66, %r96, %r14;
	mul.wide.u32 	%rd39, %r66, 8;
	add.s64 	%rd40, %rd2, %rd39;
	ld.global.f64 	%fd40, [%rd40];
	mad.lo.s32 	%r67, %r96, %r51, %r84;
	mul.wide.u32 	%rd41, %r67, 8;
	add.s64 	%rd42, %rd1, %rd41;
	ld.global.f64 	%fd41, [%rd42];
	fma.rn.f64 	%fd42, %fd40, %fd41, %fd66;
	add.s32 	%r68, %r66, 1;
	mul.wide.u32 	%rd43, %r68, 8;
	add.s64 	%rd44, %rd2, %rd43;
	ld.global.f64 	%fd43, [%rd44];
	add.s32 	%r69, %r67, %r51;
	mul.wide.u32 	%rd45, %r69, 8;
	add.s64 	%rd46, %rd1, %rd45;
	ld.global.f64 	%fd44, [%rd46];
	fma.rn.f64 	%fd45, %fd43, %fd44, %fd42;
	add.s32 	%r70, %r66, 2;
	mul.wide.u32 	%rd47, %r70, 8;
	add.s64 	%rd48, %rd2, %rd47;
	ld.global.f64 	%fd46, [%rd48];
	add.s32 	%r71, %r69, %r51;
	mul.wide.u32 	%rd49, %r71, 8;
	add.s64 	%rd50, %rd1, %rd49;
	ld.global.f64 	%fd47, [%rd50];
	fma.rn.f64 	%fd48, %fd46, %fd47, %fd45;
	add.s32 	%r72, %r66, 3;
	mul.wide.u32 	%rd51, %r72, 8;
	add.s64 	%rd52, %rd2, %rd51;
	ld.global.f64 	%fd49, [%rd52];
	add.s32 	%r73, %r71, %r51;
	mul.wide.u32 	%rd53, %r73, 8;
	add.s64 	%rd54, %rd1, %rd53;
	ld.global.f64 	%fd50, [%rd54];
	fma.rn.f64 	%fd66, %fd49, %fd50, %fd48;
	add.s32 	%r96, %r96, 4;
$L__BB0_10:
	setp.eq.s32 	%p7, %r5, 0;
	@%p7 bra 	$L__BB0_15;
	setp.eq.s32 	%p8, %r5, 1;
	@%p8 bra 	$L__BB0_13;
	add.s32 	%r74, %r96, %r14;
	mul.wide.u32 	%rd55, %r74, 8;
	add.s64 	%rd56, %rd2, %rd55;
	ld.global.f64 	%fd52, [%rd56];
	mad.lo.s32 	%r75, %r96, %r51, %r84;
	mul.wide.u32 	%rd57, %r75, 8;
	add.s64 	%rd58, %rd1, %rd57;
	ld.global.f64 	%fd53, [%rd58];
	fma.rn.f64 	%fd54, %fd52, %fd53, %fd66;
	add.s32 	%r76, %r74, 1;
	mul.wide.u32 	%rd59, %r76, 8;
	add.s64 	%rd60, %rd2, %rd59;
	ld.global.f64 	%fd55, [%rd60];
	add.s32 	%r77, %r75, %r51;
	mul.wide.u32 	%rd61, %r77, 8;
	add.s64 	%rd62, %rd1, %rd61;
	ld.global.f64 	%fd56, [%rd62];
	fma.rn.f64 	%fd66, %fd55, %fd56, %fd54;
	add.s32 	%r96, %r96, 2;
$L__BB0_13:
	and.b32  	%r78, %r51, 1;
	setp.eq.b32 	%p9, %r78, 1;
	not.pred 	%p10, %p9;
	@%p10 bra 	$L__BB0_15;
	add.s32 	%r79, %r96, %r14;
	mul.wide.u32 	%rd63, %r79, 8;
	add.s64 	%rd64, %rd2, %rd63;
	ld.global.f64 	%fd57, [%rd64];
	mad.lo.s32 	%r80, %r96, %r51, %r84;
	mul.wide.u32 	%rd65, %r80, 8;
	add.s64 	%rd66, %rd1, %rd65;
	ld.global.f64 	%fd58, [%rd66];
	fma.rn.f64 	%fd66, %fd57, %fd58, %fd66;
$L__BB0_15:
	add.s32 	%r81, %r84, %r14;
	mul.wide.u32 	%rd67, %r81, 8;
	add.s64 	%rd68, %rd3, %rd67;
	st.global.f64 	[%rd68], %fd66;
	add.s32 	%r84, %r84, %r12;
	setp.gt.s32 	%p11, %r51, %r84;
	@%p11 bra 	$L__BB0_4;
$L__BB0_16:
	mov.u32 	%r82, %nctaid.y;
	add.s32 	%r83, %r83, %r82;
	setp.gt.s32 	%p12, %r51, %r83;
	@%p12 bra 	$L__BB0_2;
$L__BB0_17:
	ret;

}


// ===== COMPILED SASS (sm_100) =====

	.target	sm_100

	.elftype	@"ET_EXEC"


//--------------------- .note.nv.tkinfo           --------------------------
	.section	.note.nv.tkinfo,"",@"SHT_NOTE"
	.sectionflags	@"SHF_NOTE_NV_TKINFO"
	.tkinfo
        /*0018*/ 	.word	0x00000002
        /*0030*/ 	.string	""
        /*0030*/ 	.string	"ptxas"
        /*0030*/ 	.string	"Cuda compilation tools, release 13.0, V13.0.88"
        /*0030*/ 	.string	"Build cuda_13.0.r13.0/compiler.36424714_0"
        /*0030*/ 	.string	"-arch sm_100 -m 64 "



//--------------------- .note.nv.cuinfo           --------------------------
	.section	.note.nv.cuinfo,"",@"SHT_NOTE"
	.sectionflags	@"SHF_NOTE_NV_CUINFO"
        /*0018*/ 	.short	0x0002
        /*001a*/ 	.short	0x0064
        /*001c*/ 	.short	0x0082
	.zero		2


//--------------------- .nv.info                  --------------------------
	.section	.nv.info,"",@"SHT_CUDA_INFO"
	.align	4


	//----- nvinfo : EIATTR_REGCOUNT
	.align		4
        /*0000*/ 	.byte	0x04, 0x2f
        /*0002*/ 	.short	(.L_1 - .L_0)
	.align		4
.L_0:
        /*0004*/ 	.word	index@(__accrg_iter_matmul_1_1)
        /*0008*/ 	.word	0x00000020


	//----- nvinfo : EIATTR_FRAME_SIZE
	.align		4
.L_1:
        /*000c*/ 	.byte	0x04, 0x11
        /*000e*/ 	.short	(.L_3 - .L_2)
	.align		4
.L_2:
        /*0010*/ 	.word	index@(__accrg_iter_matmul_1_1)
        /*0014*/ 	.word	0x00000000


	//----- nvinfo : EIATTR_MIN_STACK_SIZE
	.align		4
.L_3:
        /*0018*/ 	.byte	0x04, 0x12
        /*001a*/ 	.short	(.L_5 - .L_4)
	.align		4
.L_4:
        /*001c*/ 	.word	index@(__accrg_iter_matmul_1_1)
        /*0020*/ 	.word	0x00000000
.L_5:


//--------------------- .nv.compat                --------------------------
	.section	.nv.compat,"",@"SHT_CUDA_COMPAT_INFO"
	.align	4
        /*0000*/ 	.byte	0x02, 0x09, 0x00, 0x00, 0x02, 0x02, 0x01, 0x00, 0x02, 0x05, 0x05, 0x00, 0x03, 0x07, 0x01, 0x01
        /*0010*/ 	.byte	0x02, 0x03, 0x00, 0x00, 0x02, 0x06, 0x01, 0x00, 0x04, 0x0b, 0x08, 0x00, 0x01, 0x00, 0x00, 0x00
        /*0020*/ 	.byte	0x00, 0x00, 0x00, 0x00


//--------------------- .nv.info.__accrg_iter_matmul_1_1 --------------------------
	.section	.nv.info.__accrg_iter_matmul_1_1,"",@"SHT_CUDA_INFO"
	.sectionflags	@""
	.align	4


	//----- nvinfo : EIATTR_CUDA_API_VERSION
	.align		4
        /*0000*/ 	.byte	0x04, 0x37
        /*0002*/ 	.short	(.L_7 - .L_6)
.L_6:
        /*0004*/ 	.word	0x00000082


	//----- nvinfo : EIATTR_KPARAM_INFO
	.align		4
.L_7:
        /*0008*/ 	.byte	0x04, 0x17
        /*000a*/ 	.short	(.L_9 - .L_8)
.L_8:
        /*000c*/ 	.word	0x00000000
        /*0010*/ 	.short	0x0003
        /*0012*/ 	.short	0x0018
        /*0014*/ 	.byte	0x00, 0xf0, 0x11, 0x00


	//----- nvinfo : EIATTR_KPARAM_INFO
	.align		4
.L_9:
        /*0018*/ 	.byte	0x04, 0x17
        /*001a*/ 	.short	(.L_11 - .L_10)
.L_10:
        /*001c*/ 	.word	0x00000000
        /*0020*/ 	.short	0x0002
        /*0022*/ 	.short	0x0010
        /*0024*/ 	.byte	0x00, 0xf5, 0x21, 0x00


	//----- nvinfo : EIATTR_KPARAM_INFO
	.align		4
.L_11:
        /*0028*/ 	.byte	0x04, 0x17
        /*002a*/ 	.short	(.L_13 - .L_12)
.L_12:
        /*002c*/ 	.word	0x00000000
        /*0030*/ 	.short	0x0001
        /*0032*/ 	.short	0x0008
        /*0034*/ 	.byte	0x00, 0xf5, 0x21, 0x00


	//----- nvinfo : EIATTR_KPARAM_INFO
	.align		4
.L_13:
        /*0038*/ 	.byte	0x04, 0x17
        /*003a*/ 	.short	(.L_15 - .L_14)
.L_14:
        /*003c*/ 	.word	0x00000000
        /*0040*/ 	.short	0x0000
        /*0042*/ 	.short	0x0000
        /*0044*/ 	.byte	0x00, 0xf5, 0x21, 0x00


	//----- nvinfo : EIATTR_SPARSE_MMA_MASK
	.align		4
.L_15:
        /*0048*/ 	.byte	0x03, 0x50
        /*004a*/ 	.short	0x0000


	//----- nvinfo : EIATTR_MAXREG_COUNT
	.align		4
        /*004c*/ 	.byte	0x03, 0x1b
        /*004e*/ 	.short	0x00ff


	//----- nvinfo : EIATTR_MERCURY_ISA_VERSION
	.align		4
        /*0050*/ 	.byte	0x03, 0x5f
        /*0052*/ 	.short	0x0101


	//----- nvinfo : EIATTR_VRC_CTA_INIT_COUNT
	.align		4
        /*0054*/ 	.byte	0x02, 0x4a
	.zero		1
	.zero		1


	//----- nvinfo : EIATTR_EXIT_INSTR_OFFSETS
	.align		4
        /*0058*/ 	.byte	0x04, 0x1c
        /*005a*/ 	.short	(.L_17 - .L_16)


	//   ....[0]....
.L_16:
        /*005c*/ 	.word	0x00000040


	//   ....[1]....
        /*0060*/ 	.word	0x00000b90


	//----- nvinfo : EIATTR_CRS_STACK_SIZE
	.align		4
.L_17:
        /*0064*/ 	.byte	0x04, 0x1e
        /*0066*/ 	.short	(.L_19 - .L_18)
.L_18:
        /*0068*/ 	.word	0x00000000


	//----- nvinfo : EIATTR_CBANK_PARAM_SIZE
	.align		4
.L_19:
        /*006c*/ 	.byte	0x03, 0x19
        /*006e*/ 	.short	0x001c


	//----- nvinfo : EIATTR_PARAM_CBANK
	.align		4
        /*0070*/ 	.byte	0x04, 0x0a
        /*0072*/ 	.short	(.L_21 - .L_20)
	.align		4
.L_20:
        /*0074*/ 	.word	index@(.nv.constant0.__accrg_iter_matmul_1_1)
        /*0078*/ 	.short	0x0380
        /*007a*/ 	.short	0x001c


	//----- nvinfo : EIATTR_SW_WAR
	.align		4
.L_21:
        /*007c*/ 	.byte	0x04, 0x36
        /*007e*/ 	.short	(.L_23 - .L_22)
.L_22:
        /*0080*/ 	.word	0x00000008
.L_23:


//--------------------- .nv.callgraph             --------------------------
	.section	.nv.callgraph,"",@"SHT_CUDA_CALLGRAPH"
	.align	4
	.sectionentsize	8
	.align		4
        /*0000*/ 	.word	0x00000000
	.align		4
        /*0004*/ 	.word	0xffffffff
	.align		4
        /*0008*/ 	.word	0x00000000
	.align		4
        /*000c*/ 	.word	0xfffffffe
	.align		4
        /*0010*/ 	.word	0x00000000
	.align		4
        /*0014*/ 	.word	0xfffffffd
	.align		4
        /*0018*/ 	.word	0x00000000
	.align		4
        /*001c*/ 	.word	0xfffffffc


//--------------------- .text.__accrg_iter_matmul_1_1 --------------------------
	.section	.text.__accrg_iter_matmul_1_1,"ax",@progbits
	.align	128
        .global         __accrg_iter_matmul_1_1
        .type           __accrg_iter_matmul_1_1,@function
        .size           __accrg_iter_matmul_1_1,(.L_x_9 - __accrg_iter_matmul_1_1)
        .other          __accrg_iter_matmul_1_1,@"STO_CUDA_ENTRY STV_DEFAULT"
__accrg_iter_matmul_1_1:
.text.__accrg_iter_matmul_1_1:
[----:B------:R-:W-:Y:S08]  /*0000*/  LDC R1, c[0x0][0x37c] ;  /* 0x0000df00ff017b82 */ /* 0x000ff00000000800 */
[----:B------:R-:W0:Y:S08]  /*0010*/  S2UR UR6, SR_CTAID.Y ;  /* 0x00000000000679c3 */ /* 0x000e300000002600 */
[----:B------:R-:W0:Y:S02]  /*0020*/  LDC R4, c[0x0][0x398] ;  /* 0x0000e600ff047b82 */ /* 0x000e240000000800 */
[----:B0-----:R-:W-:-:S13]  /*0030*/  ISETP.LE.AND P0, PT, R4, UR6, PT ;  /* 0x0000000604007c0c */ /* 0x001fda000bf03270 */
[----:B------:R-:W-:Y:S05]  /*0040*/  @P0 EXIT ;  /* 0x000000000000094d */ /* 0x000fea0003800000 */
[----:B------:R-:W0:Y:S01]  /*0050*/  S2R R0, SR_CTAID.X ;  /* 0x0000000000007919 */ /* 0x000e220000002500 */
[----:B------:R-:W0:Y:S01]  /*0060*/  LDCU UR4, c[0x0][0x360] ;  /* 0x00006c00ff0477ac */ /* 0x000e220008000800 */
[----:B------:R-:W-:Y:S01]  /*0070*/  IADD3 R2, PT, PT, R4, -0x1, RZ ;  /* 0xffffffff04027810 */ /* 0x000fe20007ffe0ff */
[----:B------:R-:W0:Y:S01]  /*0080*/  S2R R3, SR_TID.X ;  /* 0x0000000000037919 */ /* 0x000e220000002100 */
[----:B------:R-:W1:Y:S02]  /*0090*/  LDCU UR5, c[0x0][0x370] ;  /* 0x00006e00ff0577ac */ /* 0x000e640008000800 */
[----:B------:R-:W-:Y:S02]  /*00a0*/  ISETP.GE.U32.AND P0, PT, R2, 0x7, PT ;  /* 0x000000070200780c */ /* 0x000fe40003f06070 */
[----:B------:R-:W-:Y:S01]  /*00b0*/  LOP3.LUT R2, R4, 0xfffffff8, RZ, 0xc0, !PT ;  /* 0xfffffff804027812 */ /* 0x000fe200078ec0ff */
[----:B------:R-:W2:Y:S01]  /*00c0*/  LDCU.64 UR8, c[0x0][0x358] ;  /* 0x00006b00ff0877ac */ /* 0x000ea20008000a00 */
[----:B------:R-:W-:-:S02]  /*00d0*/  MOV R5, UR6 ;  /* 0x0000000600057c02 */ /* 0x000fc40008000f00 */
[----:B------:R-:W-:Y:S01]  /*00e0*/  IADD3 R6, PT, PT, -R2, RZ, RZ ;  /* 0x000000ff02067210 */ /* 0x000fe20007ffe1ff */
[----:B0-----:R-:W-:Y:S01]  /*00f0*/  IMAD R0, R0, UR4, R3 ;  /* 0x0000000400007c24 */ /* 0x001fe2000f8e0203 */
[C---:B------:R-:W-:Y:S01]  /*0100*/  LOP3.LUT R3, R4.reuse, 0x7, RZ, 0xc0, !PT ;  /* 0x0000000704037812 */ /* 0x040fe200078ec0ff */
[----:B-1----:R-:W-:Y:S01]  /*0110*/  UIMAD UR4, UR4, UR5, URZ ;  /* 0x00000005040472a4 */ /* 0x002fe2000f8e02ff */
[----:B--2---:R-:W-:-:S11]  /*0120*/  LOP3.LUT R4, R4, 0x3, RZ, 0xc0, !PT ;  /* 0x0000000304047812 */ /* 0x004fd600078ec0ff */
.L_x_7:
[----:B0-----:R-:W0:Y:S01]  /*0130*/  LDCU UR5, c[0x0][0x398] ;  /* 0x00007300ff0577ac */ /* 0x001e220008000800 */
[----:B------:R-:W-:Y:S01]  /*0140*/  BSSY.RECONVERGENT B0, `(.L_x_0) ;  /* 0x00000a0000007945 */ /* 0x000fe20003800200 */
[----:B0-----:R-:W-:-:S04]  /*0150*/  MOV R9, UR5 ;  /* 0x0000000500097c02 */ /* 0x001fc80008000f00 */
[----:B------:R-:W-:-:S13]  /*0160*/  ISETP.GE.AND P1, PT, R0, R9, PT ;  /* 0x000000090000720c */ /* 0x000fda0003f26270 */
[----:B------:R-:W-:Y:S05]  /*0170*/  @P1 BRA `(.L_x_1) ;  /* 0x0000000800701947 */ /* 0x000fea0003800000 */
[----:B------:R-:W-:-:S07]  /*0180*/  IMAD.MOV.U32 R8, RZ, RZ, R0 ;  /* 0x000000ffff087224 */ /* 0x000fce00078e0000 */
.L_x_6:
[----:B------:R-:W-:Y:S01]  /*0190*/  HFMA2 R7, -RZ, RZ, 0, 0 ;  /* 0x00000000ff077431 */ /* 0x000fe200000001ff */
[----:B0-----:R-:W-:Y:S01]  /*01a0*/  CS2R R16, SRZ ;  /* 0x0000000000107805 */ /* 0x001fe2000001ff00 */
[----:B------:R-:W-:Y:S06]  /*01b0*/  @!P0 BRA `(.L_x_2) ;  /* 0x0000000400288947 */ /* 0x000fec0003800000 */
[----:B------:R-:W0:Y:S01]  /*01c0*/  LDC R9, c[0x0][0x398] ;  /* 0x0000e600ff097b82 */ /* 0x000e220000000800 */
[----:B------:R-:W-:Y:S02]  /*01d0*/  MOV R20, R8 ;  /* 0x0000000800147202 */ /* 0x000fe40000000f00 */
[----:B------:R-:W-:Y:S02]  /*01e0*/  CS2R R16, SRZ ;  /* 0x0000000000107805 */ /* 0x000fe4000001ff00 */
[----:B------:R-:W-:Y:S01]  /*01f0*/  MOV R28, R6 ;  /* 0x00000006001c7202 */ /* 0x000fe20000000f00 */
[----:B0-----:R-:W-:Y:S01]  /*0200*/  IMAD R21, R5, R9, 0x3 ;  /* 0x0000000305157424 */ /* 0x001fe200078e0209 */
[CC--:B------:R-:W-:Y:S01]  /*0210*/  LEA R22, R9.reuse, R8.reuse, 0x1 ;  /* 0x0000000809167211 */ /* 0x0c0fe200078e08ff */
[----:B------:R-:W-:Y:S01]  /*0220*/  IMAD.IADD R7, R8, 0x1, R9 ;  /* 0x0000000108077824 */ /* 0x000fe200078e0209 */
[C---:B------:R-:W-:Y:S01]  /*0230*/  LEA R24, R9.reuse, R8, 0x2 ;  /* 0x0000000809187211 */ /* 0x040fe200078e10ff */
[----:B------:R-:W-:-:S02]  /*0240*/  IMAD R23, R9, 0x3, R8 ;  /* 0x0000000309177824 */ /* 0x000fc400078e0208 */
[C-C-:B------:R-:W-:Y:S02]  /*0250*/  IMAD R25, R9.reuse, 0x5, R8.reuse ;  /* 0x0000000509197824 */ /* 0x140fe400078e0208 */
[C-C-:B------:R-:W-:Y:S02]  /*0260*/  IMAD R26, R9.reuse, 0x6, R8.reuse ;  /* 0x00000006091a7824 */ /* 0x140fe400078e0208 */
[----:B------:R-:W-:-:S07]  /*0270*/  IMAD R27, R9, 0x7, R8 ;  /* 0x00000007091b7824 */ /* 0x000fce00078e0208 */
.L_x_3:
[----:B------:R-:W0:Y:S01]  /*0280*/  LDC.64 R10, c[0x0][0x380] ;  /* 0x0000e000ff0a7b82 */ /* 0x000e220000000a00 */
[----:B------:R-:W-:-:S07]  /*0290*/  IADD3 R15, PT, PT, R21, -0x3, RZ ;  /* 0xfffffffd150f7810 */ /* 0x000fce0007ffe0ff */
[----:B------:R-:W1:Y:S01]  /*02a0*/  LDC.64 R12, c[0x0][0x388] ;  /* 0x0000e200ff0c7b82 */ /* 0x000e620000000a00 */
[----:B0-----:R-:W-:-:S06]  /*02b0*/  IMAD.WIDE.U32 R14, R15, 0x8, R10 ;  /* 0x000000080f0e7825 */ /* 0x001fcc00078e000a */
[----:B------:R-:W2:Y:S01]  /*02c0*/  LDG.E.64 R14, desc[UR8][R14.64] ;  /* 0x000000080e0e7981 */ /* 0x000ea2000c1e1b00 */
[----:B-1----:R-:W-:-:S06]  /*02d0*/  IMAD.WIDE.U32 R18, R20, 0x8, R12 ;  /* 0x0000000814127825 */ /* 0x002fcc00078e000c */
[----:B------:R-:W2:Y:S02]  /*02e0*/  LDG.E.64 R18, desc[UR8][R18.64] ;  /* 0x0000000812127981 */ /* 0x000ea4000c1e1b00 */
[----:B--2---:R-:W-:Y:S01]  /*02f0*/  DFMA R18, R14, R18, R16 ;  /* 0x000000120e12722b */ /* 0x004fe20000000010 */
[----:B------:R-:W-:-:S05]  /*0300*/  IADD3 R17, PT, PT, R21, -0x2, RZ ;  /* 0xfffffffe15117810 */ /* 0x000fca0007ffe0ff */
[----:B------:R-:W-:-:S04]  /*0310*/  IMAD.WIDE.U32 R14, R17, 0x8, R10 ;  /* 0x00000008110e7825 */ /* 0x000fc800078e000a */
[----:B------:R-:W-:Y:S02]  /*0320*/  IMAD.WIDE.U32 R16, R7, 0x8, R12 ;  /* 0x0000000807107825 */ /* 0x000fe400078e000c */
[----:B------:R-:W2:Y:S04]  /*0330*/  LDG.E.64 R14, desc[UR8][R14.64] ;  /* 0x000000080e0e7981 */ /* 0x000ea8000c1e1b00 */
[----:B------:R-:W2:Y:S01]  /*0340*/  LDG.E.64 R16, desc[UR8][R16.64] ;  /* 0x0000000810107981 */ /* 0x000ea2000c1e1b00 */
[----:B------:R-:W-:Y:S01]  /*0350*/  VIADD R29, R21, 0xffffffff ;  /* 0xffffffff151d7836 */ /* 0x000fe20000000000 */
[----:B--2---:R-:W-:-:S03]  /*0360*/  DFMA R16, R14, R16, R18 ;  /* 0x000000100e10722b */ /* 0x004fc60000000012 */
[----:B------:R-:W-:-:S04]  /*0370*/  IMAD.WIDE.U32 R14, R29, 0x8, R10 ;  /* 0x000000081d0e7825 */ /* 0x000fc800078e000a */
[----:B------:R-:W-:Y:S02]  /*0380*/  IMAD.WIDE.U32 R18, R22, 0x8, R12 ;  /* 0x0000000816127825 */ /* 0x000fe400078e000c */
[----:B------:R-:W2:Y:S04]  /*0390*/  LDG.E.64 R14, desc[UR8][R14.64] ;  /* 0x000000080e0e7981 */ /* 0x000ea8000c1e1b00 */
[----:B------:R-:W2:Y:S02]  /*03a0*/  LDG.E.64 R18, desc[UR8][R18.64] ;  /* 0x0000000812127981 */ /* 0x000ea4000c1e1b00 */
[----:B--2---:R-:W-:Y:S01]  /*03b0*/  DFMA R18, R14, R18, R16 ;  /* 0x000000120e12722b */ /* 0x004fe20000000010 */
[----:B------:R-:W-:-:S04]  /*03c0*/  IMAD.WIDE.U32 R14, R21, 0x8, R10 ;  /* 0x00000008150e7825 */ /* 0x000fc800078e000a */
[----:B------:R-:W-:Y:S02]  /*03d0*/  IMAD.WIDE.U32 R16, R23, 0x8, R12 ;  /* 0x0000000817107825 */ /* 0x000fe400078e000c */
[----:B------:R-:W2:Y:S04]  /*03e0*/  LDG.E.64 R14, desc[UR8][R14.64] ;  /* 0x000000080e0e7981 */ /* 0x000ea8000c1e1b00 */
[----:B------:R-:W2:Y:S01]  /*03f0*/  LDG.E.64 R16, desc[UR8][R16.64] ;  /* 0x0000000810107981 */ /* 0x000ea2000c1e1b00 */
[----:B------:R-:W-:Y:S01]  /*0400*/  IADD3 R29, PT, PT, R21, 0x1, RZ ;  /* 0x00000001151d7810 */ /* 0x000fe20007ffe0ff */
[----:B--2---:R-:W-:-:S04]  /*0410*/  DFMA R16, R14, R16, R18 ;  /* 0x000000100e10722b */ /* 0x004fc80000000012 */
        /* <DEDUP_REMOVED lines=11> */
[----:B------:R-:W-:Y:S01]  /*04d0*/  VIADD R28, R28, 0x8 ;  /* 0x000000081c1c7836 */ /* 0x000fe20000000000 */
[----:B--2---:R-:W-:-:S03]  /*04e0*/  DFMA R14, R16, R14, R18 ;  /* 0x0000000e100e722b */ /* 0x004fc60000000012 */
[----:B------:R-:W-:Y:S01]  /*04f0*/  IMAD.WIDE.U32 R16, R29, 0x8, R10 ;  /* 0x000000081d107825 */ /* 0x000fe200078e000a */
[----:B------:R-:W-:-:S03]  /*0500*/  IADD3 R29, PT, PT, R21, 0x4, RZ ;  /* 0x00000004151d7810 */ /* 0x000fc60007ffe0ff */
[----:B------:R-:W-:Y:S02]  /*0510*/  IMAD.WIDE.U32 R18, R26, 0x8, R12 ;  /* 0x000000081a127825 */ /* 0x000fe400078e000c */
[----:B------:R-:W2:Y:S02]  /*0520*/  LDG.E.64 R16, desc[UR8][R16.64] ;  /* 0x0000000810107981 */ /* 0x000ea4000c1e1b00 */
[----:B------:R-:W-:Y:S02]  /*0530*/  IMAD.WIDE.U32 R10, R29, 0x8, R10 ;  /* 0x000000081d0a7825 */ /* 0x000fe400078e000a */
[----:B------:R-:W2:Y:S02]  /*0540*/  LDG.E.64 R18, desc[UR8][R18.64] ;  /* 0x0000000812127981 */ /* 0x000ea4000c1e1b00 */
[----:B------:R-:W-:Y:S02]  /*0550*/  IMAD.WIDE.U32 R12, R27, 0x8, R12 ;  /* 0x000000081b0c7825 */ /* 0x000fe400078e000c */
[----:B------:R-:W3:Y:S04]  /*0560*/  LDG.E.64 R10, desc[UR8][R10.64] ;  /* 0x000000080a0a7981 */ /* 0x000ee8000c1e1b00 */
[----:B------:R-:W3:Y:S01]  /*0570*/  LDG.E.64 R12, desc[UR8][R12.64] ;  /* 0x000000080c0c7981 */ /* 0x000ee2000c1e1b00 */
[----:B------:R-:W-:Y:S01]  /*0580*/  ISETP.NE.AND P1, PT, R28, RZ, PT ;  /* 0x000000ff1c00720c */ /* 0x000fe20003f25270 */
[----:B------:R-:W-:Y:S01]  /*0590*/  IMAD R24, R9, 0x8, R24 ;  /* 0x0000000809187824 */ /* 0x000fe200078e0218 */
[----:B------:R-:W-:-:S02]  /*05a0*/  IADD3 R21, PT, PT, R21, 0x8, RZ ;  /* 0x0000000815157810 */ /* 0x000fc40007ffe0ff */
[C---:B------:R-:W-:Y:S02]  /*05b0*/  LEA R7, R9.reuse, R7, 0x3 ;  /* 0x0000000709077211 */ /* 0x040fe400078e18ff */
[C---:B------:R-:W-:Y:S02]  /*05c0*/  LEA R22, R9.reuse, R22, 0x3 ;  /* 0x0000001609167211 */ /* 0x040fe400078e18ff */
[C---:B------:R-:W-:Y:S02]  /*05d0*/  LEA R23, R9.reuse, R23, 0x3 ;  /* 0x0000001709177211 */ /* 0x040fe400078e18ff */
[C---:B------:R-:W-:Y:S02]  /*05e0*/  LEA R25, R9.reuse, R25, 0x3 ;  /* 0x0000001909197211 */ /* 0x040fe400078e18ff */
[C---:B------:R-:W-:Y:S02]  /*05f0*/  LEA R26, R9.reuse, R26, 0x3 ;  /* 0x0000001a091a7211 */ /* 0x040fe400078e18ff */
[----:B------:R-:W-:-:S02]  /*0600*/  LEA R27, R9, R27, 0x3 ;  /* 0x0000001b091b7211 */ /* 0x000fc400078e18ff */
[----:B------:R-:W-:Y:S01]  /*0610*/  LEA R20, R9, R20, 0x3 ;  /* 0x0000001409147211 */ /* 0x000fe200078e18ff */
[----:B--2---:R-:W-:-:S08]  /*0620*/  DFMA R14, R16, R18, R14 ;  /* 0x00000012100e722b */ /* 0x004fd0000000000e */
[----:B---3--:R-:W-:Y:S01]  /*0630*/  DFMA R16, R10, R12, R14 ;  /* 0x0000000c0a10722b */ /* 0x008fe2000000000e */
[----:B------:R-:W-:Y:S10]  /*0640*/  @P1 BRA `(.L_x_3) ;  /* 0xfffffffc000c1947 */ /* 0x000ff4000383ffff */
[----:B------:R-:W-:-:S07]  /*0650*/  IMAD.MOV.U32 R7, RZ, RZ, R2 ;  /* 0x000000ffff077224 */ /* 0x000fce00078e0002 */
.L_x_2:
[----:B------:R-:W-:-:S13]  /*0660*/  ISETP.NE.AND P1, PT, R3, RZ, PT ;  /* 0x000000ff0300720c */ /* 0x000fda0003f25270 */
[----:B------:R-:W-:Y:S05]  /*0670*/  @!P1 BRA `(.L_x_4) ;  /* 0x00000004000c9947 */ /* 0x000fea0003800000 */
[----:B------:R-:W-:Y:S02]  /*0680*/  IADD3 R9, PT, PT, R3, -0x1, RZ ;  /* 0xffffffff03097810 */ /* 0x000fe40007ffe0ff */
[----:B------:R-:W-:Y:S02]  /*0690*/  ISETP.NE.AND P2, PT, R4, RZ, PT ;  /* 0x000000ff0400720c */ /* 0x000fe40003f45270 */
[----:B------:R-:W-:-:S13]  /*06a0*/  ISETP.GE.U32.AND P1, PT, R9, 0x3, PT ;  /* 0x000000030900780c */ /* 0x000fda0003f26070 */
[----:B------:R-:W-:Y:S05]  /*06b0*/  @!P1 BRA `(.L_x_5) ;  /* 0x0000000000809947 */ /* 0x000fea0003800000 */
[----:B------:R-:W0:Y:S01]  /*06c0*/  LDC.64 R12, c[0x0][0x380] ;  /* 0x0000e000ff0c7b82 */ /* 0x000e220000000a00 */
[----:B------:R-:W1:Y:S07]  /*06d0*/  LDCU UR5, c[0x0][0x398] ;  /* 0x00007300ff0577ac */ /* 0x000e6e0008000800 */
[----:B------:R-:W2:Y:S01]  /*06e0*/  LDC.64 R10, c[0x0][0x388] ;  /* 0x0000e200ff0a7b82 */ /* 0x000ea20000000a00 */
[----:B-1----:R-:W-:Y:S02]  /*06f0*/  IMAD R9, R5, UR5, R7 ;  /* 0x0000000505097c24 */ /* 0x002fe4000f8e0207 */
[----:B------:R-:W-:-:S02]  /*0700*/  IMAD R15, R7, UR5, R8 ;  /* 0x00000005070f7c24 */ /* 0x000fc4000f8e0208 */
[----:B0-----:R-:W-:-:S06]  /*0710*/  IMAD.WIDE.U32 R18, R9, 0x8, R12 ;  /* 0x0000000809127825 */ /* 0x001fcc00078e000c */
[----:B------:R-:W3:Y:S01]  /*0720*/  LDG.E.64 R18, desc[UR8][R18.64] ;  /* 0x0000000812127981 */ /* 0x000ee2000c1e1b00 */
[----:B--2---:R-:W-:-:S05]  /*0730*/  IMAD.WIDE.U32 R20, R15, 0x8, R10 ;  /* 0x000000080f147825 */ /* 0x004fca00078e000a */
[----:B------:R0:W3:Y:S01]  /*0740*/  LDG.E.64 R22, desc[UR8][R20.64] ;  /* 0x0000000814167981 */ /* 0x0000e2000c1e1b00 */
[----:B------:R-:W-:Y:S02]  /*0750*/  IADD3 R25, PT, PT, R9, 0x1, RZ ;  /* 0x0000000109197810 */ /* 0x000fe40007ffe0ff */
[----:B------:R-:W-:-:S03]  /*0760*/  IADD3 R27, PT, PT, R15, UR5, RZ ;  /* 0x000000050f1b7c10 */ /* 0x000fc6000fffe0ff */
[----:B------:R-:W-:Y:S01]  /*0770*/  IMAD.WIDE.U32 R14, R25, 0x8, R12 ;  /* 0x00000008190e7825 */ /* 0x000fe200078e000c */
[----:B------:R-:W-:-:S03]  /*0780*/  IADD3 R29, PT, PT, R9, 0x2, RZ ;  /* 0x00000002091d7810 */ /* 0x000fc60007ffe0ff */
[C---:B------:R-:W-:Y:S02]  /*0790*/  IMAD.WIDE.U32 R24, R27.reuse, 0x8, R10 ;  /* 0x000000081b187825 */ /* 0x040fe400078e000a */
[----:B------:R-:W2:Y:S02]  /*07a0*/  LDG.E.64 R14, desc[UR8][R14.64] ;  /* 0x000000080e0e7981 */ /* 0x000ea4000c1e1b00 */
[----:B------:R-:W-:Y:S01]  /*07b0*/  VIADD R27, R27, UR5 ;  /* 0x000000051b1b7c36 */ /* 0x000fe20008000000 */
[----:B------:R-:W-:-:S03]  /*07c0*/  IADD3 R9, PT, PT, R9, 0x3, RZ ;  /* 0x0000000309097810 */ /* 0x000fc60007ffe0ff */
[C---:B0-----:R-:W-:Y:S01]  /*07d0*/  IMAD.WIDE.U32 R20, R27.reuse, 0x8, R10 ;  /* 0x000000081b147825 */ /* 0x041fe200078e000a */
[----:B------:R-:W-:-:S05]  /*07e0*/  IADD3 R27, PT, PT, R27, UR5, RZ ;  /* 0x000000051b1b7c10 */ /* 0x000fca000fffe0ff */
[----:B------:R-:W4:Y:S01]  /*07f0*/  LDG.E.64 R20, desc[UR8][R20.64] ;  /* 0x0000000814147981 */ /* 0x000f22000c1e1b00 */
[----:B------:R-:W-:-:S06]  /*0800*/  IMAD.WIDE.U32 R10, R27, 0x8, R10 ;  /* 0x000000081b0a7825 */ /* 0x000fcc00078e000a */
[----:B------:R-:W5:Y:S01]  /*0810*/  LDG.E.64 R10, desc[UR8][R10.64] ;  /* 0x000000080a0a7981 */ /* 0x000f62000c1e1b00 */
[----:B---3--:R-:W-:-:S03]  /*0820*/  DFMA R22, R18, R22, R16 ;  /* 0x000000161216722b */ /* 0x008fc60000000010 */
[----:B------:R-:W2:Y:S01]  /*0830*/  LDG.E.64 R16, desc[UR8][R24.64] ;  /* 0x0000000818107981 */ /* 0x000ea2000c1e1b00 */
[----:B------:R-:W-:-:S04]  /*0840*/  IMAD.WIDE.U32 R18, R29, 0x8, R12 ;  /* 0x000000081d127825 */ /* 0x000fc800078e000c */
[----:B------:R-:W-:Y:S02]  /*0850*/  IMAD.WIDE.U32 R12, R9, 0x8, R12 ;  /* 0x00000008090c7825 */ /* 0x000fe400078e000c */
[----:B------:R-:W4:Y:S04]  /*0860*/  LDG.E.64 R18, desc[UR8][R18.64] ;  /* 0x0000000812127981 */ /* 0x000f28000c1e1b00 */
[----:B------:R-:W5:Y:S01]  /*0870*/  LDG.E.64 R12, desc[UR8][R12.64] ;  /* 0x000000080c0c7981 */ /* 0x000f62000c1e1b00 */
[----:B------:R-:W-:Y:S01]  /*0880*/  IADD3 R7, PT, PT, R7, 0x4, RZ ;  /* 0x0000000407077810 */ /* 0x000fe20007ffe0ff */
[----:B--2---:R-:W-:-:S08]  /*0890*/  DFMA R14, R14, R16, R22 ;  /* 0x000000100e0e722b */ /* 0x004fd00000000016 */
[----:B----4-:R-:W-:-:S08]  /*08a0*/  DFMA R14, R18, R20, R14 ;  /* 0x00000014120e722b */ /* 0x010fd0000000000e */
[----:B-----5:R-:W-:-:S11]  /*08b0*/  DFMA R16, R12, R10, R14 ;  /* 0x0000000a0c10722b */ /* 0x020fd6000000000e */
.L_x_5:
[----:B------:R-:W-:Y:S05]  /*08c0*/  @!P2 BRA `(.L_x_4) ;  /* 0x000000000078a947 */ /* 0x000fea0003800000 */
[----:B------:R-:W0:Y:S01]  /*08d0*/  LDC R24, c[0x0][0x398] ;  /* 0x0000e600ff187b82 */ /* 0x000e220000000800 */
[----:B------:R-:W-:-:S07]  /*08e0*/  ISETP.NE.AND P1, PT, R4, 0x1, PT ;  /* 0x000000010400780c */ /* 0x000fce0003f25270 */
[----:B------:R-:W1:Y:S08]  /*08f0*/  LDC.64 R12, c[0x0][0x380] ;  /* 0x0000e000ff0c7b82 */ /* 0x000e700000000a00 */
[----:B------:R-:W2:Y:S08]  /*0900*/  LDC.64 R18, c[0x0][0x388] ;  /* 0x0000e200ff127b82 */ /* 0x000eb00000000a00 */
[----:B------:R-:W3:Y:S01]  /*0910*/  LDC.64 R14, c[0x0][0x380] ;  /* 0x0000e000ff0e7b82 */ /* 0x000ee20000000a00 */
[----:B0-----:R-:W-:Y:S01]  /*0920*/  LOP3.LUT R20, R24, 0x1, RZ, 0xc0, !PT ;  /* 0x0000000118147812 */ /* 0x001fe200078ec0ff */
[----:B------:R-:W-:-:S02]  /*0930*/  @P1 IMAD R25, R5, R24, R7 ;  /* 0x0000001805191224 */ /* 0x000fc400078e0207 */
[C---:B------:R-:W-:Y:S01]  /*0940*/  @P1 IMAD R9, R7.reuse, R24, R8 ;  /* 0x0000001807091224 */ /* 0x040fe200078e0208 */
[----:B------:R-:W-:Y:S02]  /*0950*/  ISETP.NE.U32.AND P2, PT, R20, 0x1, PT ;  /* 0x000000011400780c */ /* 0x000fe40003f45070 */
[----:B------:R-:W-:Y:S01]  /*0960*/  @P1 IADD3 R7, PT, PT, R7, 0x2, RZ ;  /* 0x0000000207071810 */ /* 0x000fe20007ffe0ff */
[----:B------:R-:W0:Y:S01]  /*0970*/  LDC.64 R10, c[0x0][0x388] ;  /* 0x0000e200ff0a7b82 */ /* 0x000e220000000a00 */
[C---:B-1----:R-:W-:Y:S01]  /*0980*/  @P1 IMAD.WIDE.U32 R20, R25.reuse, 0x8, R12 ;  /* 0x0000000819141825 */ /* 0x042fe200078e000c */
[----:B------:R-:W-:-:S05]  /*0990*/  @P1 IADD3 R25, PT, PT, R25, 0x1, RZ ;  /* 0x0000000119191810 */ /* 0x000fca0007ffe0ff */
[----:B------:R-:W4:Y:S01]  /*09a0*/  @P1 LDG.E.64 R20, desc[UR8][R20.64] ;  /* 0x0000000814141981 */ /* 0x000f22000c1e1b00 */
[----:B--2---:R-:W-:-:S04]  /*09b0*/  @P1 IMAD.WIDE.U32 R22, R9, 0x8, R18 ;  /* 0x0000000809161825 */ /* 0x004fc800078e0012 */
[----:B------:R-:W-:Y:S02]  /*09c0*/  @P1 IMAD.IADD R9, R9, 0x1, R24 ;  /* 0x0000000109091824 */ /* 0x000fe400078e0218 */
[----:B------:R-:W4:Y:S01]  /*09d0*/  @P1 LDG.E.64 R22, desc[UR8][R22.64] ;  /* 0x0000000816161981 */ /* 0x000f22000c1e1b00 */
[----:B------:R-:W-:-:S04]  /*09e0*/  @P1 IMAD.WIDE.U32 R12, R25, 0x8, R12 ;  /* 0x00000008190c1825 */ /* 0x000fc800078e000c */
[----:B------:R-:W-:Y:S02]  /*09f0*/  @P1 IMAD.WIDE.U32 R18, R9, 0x8, R18 ;  /* 0x0000000809121825 */ /* 0x000fe400078e0012 */
[----:B------:R-:W2:Y:S02]  /*0a00*/  @P1 LDG.E.64 R12, desc[UR8][R12.64] ;  /* 0x000000080c0c1981 */ /* 0x000ea4000c1e1b00 */
[-C--:B------:R-:W-:Y:S02]  /*0a10*/  @!P2 IMAD R9, R5, R24.reuse, R7 ;  /* 0x000000180509a224 */ /* 0x080fe400078e0207 */
[----:B------:R-:W-:Y:S01]  /*0a20*/  @!P2 IMAD R7, R7, R24, R8 ;  /* 0x000000180707a224 */ /* 0x000fe200078e0208 */
[----:B------:R-:W2:Y:S01]  /*0a30*/  @P1 LDG.E.64 R18, desc[UR8][R18.64] ;  /* 0x0000000812121981 */ /* 0x000ea2000c1e1b00 */
[----:B---3--:R-:W-:-:S04]  /*0a40*/  @!P2 IMAD.WIDE.U32 R14, R9, 0x8, R14 ;  /* 0x00000008090ea825 */ /* 0x008fc800078e000e */
[----:B0-----:R-:W-:Y:S02]  /*0a50*/  @!P2 IMAD.WIDE.U32 R10, R7, 0x8, R10 ;  /* 0x00000008070aa825 */ /* 0x001fe400078e000a */
[----:B------:R-:W3:Y:S04]  /*0a60*/  @!P2 LDG.E.64 R14, desc[UR8][R14.64] ;  /* 0x000000080e0ea981 */ /* 0x000ee8000c1e1b00 */
[----:B------:R-:W3:Y:S01]  /*0a70*/  @!P2 LDG.E.64 R10, desc[UR8][R10.64] ;  /* 0x000000080a0aa981 */ /* 0x000ee2000c1e1b00 */
[----:B----4-:R-:W-:-:S08]  /*0a80*/  @P1 DFMA R20, R20, R22, R16 ;  /* 0x000000161414122b */ /* 0x010fd00000000010 */
[----:B--2---:R-:W-:-:S08]  /*0a90*/  @P1 DFMA R16, R12, R18, R20 ;  /* 0x000000120c10122b */ /* 0x004fd00000000014 */
[----:B---3--:R-:W-:-:S11]  /*0aa0*/  @!P2 DFMA R16, R14, R10, R16 ;  /* 0x0000000a0e10a22b */ /* 0x008fd60000000010 */
.L_x_4:
[----:B------:R-:W0:Y:S01]  /*0ab0*/  LDCU UR5, c[0x0][0x398] ;  /* 0x00007300ff0577ac */ /* 0x000e220008000800 */
[----:B------:R-:W1:Y:S01]  /*0ac0*/  LDC.64 R10, c[0x0][0x390] ;  /* 0x0000e400ff0a7b82 */ /* 0x000e620000000a00 */
[----:B0-----:R-:W-:-:S05]  /*0ad0*/  MOV R9, UR5 ;  /* 0x0000000500097c02 */ /* 0x001fca0008000f00 */
[----:B------:R-:W-:Y:S01]  /*0ae0*/  IMAD R7, R5, R9, R8 ;  /* 0x0000000905077224 */ /* 0x000fe200078e0208 */
[----:B------:R-:W-:-:S03]  /*0af0*/  IADD3 R8, PT, PT, R8, UR4, RZ ;  /* 0x0000000408087c10 */ /* 0x000fc6000fffe0ff */
[----:B-1----:R-:W-:Y:S01]  /*0b00*/  IMAD.WIDE.U32 R10, R7, 0x8, R10 ;  /* 0x00000008070a7825 */ /* 0x002fe200078e000a */
[----:B------:R-:W-:-:S04]  /*0b10*/  ISETP.GE.AND P1, PT, R8, R9, PT ;  /* 0x000000090800720c */ /* 0x000fc80003f26270 */
[----:B------:R0:W-:Y:S09]  /*0b20*/  STG.E.64 desc[UR8][R10.64], R16 ;  /* 0x000000100a007986 */ /* 0x0001f2000c101b08 */
[----:B------:R-:W-:Y:S05]  /*0b30*/  @!P1 BRA `(.L_x_6) ;  /* 0xfffffff400949947 */ /* 0x000fea000383ffff */
.L_x_1:
[----:B------:R-:W-:Y:S05]  /*0b40*/  BSYNC.RECONVERGENT B0 ;  /* 0x0000000000007941 */ /* 0x000fea0003800200 */
.L_x_0:
[----:B------:R-:W1:Y:S02]  /*0b50*/  LDCU UR5, c[0x0][0x374] ;  /* 0x00006e80ff0577ac */ /* 0x000e640008000800 */
[----:B-1----:R-:W-:-:S04]  /*0b60*/  IADD3 R5, PT, PT, R5, UR5, RZ ;  /* 0x0000000505057c10 */ /* 0x002fc8000fffe0ff */
[----:B------:R-:W-:-:S13]  /*0b70*/  ISETP.GE.AND P1, PT, R5, R9, PT ;  /* 0x000000090500720c */ /* 0x000fda0003f26270 */
[----:B------:R-:W-:Y:S05]  /*0b80*/  @!P1 BRA `(.L_x_7) ;  /* 0xfffffff400689947 */ /* 0x000fea000383ffff */
[----:B------:R-:W-:Y:S05]  /*0b90*/  EXIT ;  /* 0x000000000000794d */ /* 0x000fea0003800000 */
.L_x_8:
[----:B------:R-:W-:-:S00]  /*0ba0*/  BRA `(.L_x_8) ;  /* 0xfffffffc00fc7947 */ /* 0x000fc0000383ffff */
[----:B------:R-:W-:-:S00]  /*0bb0*/  NOP ;  /* 0x0000000000007918 */ /* 0x000fc00000000000 */
        /* <DEDUP_REMOVED lines=12> */
.L_x_9:


//--------------------- .nv.shared.reserved.0     --------------------------
	.section	.nv.shared.reserved.0,"aw",@nobits
	.weak		__nv_reservedSMEM_offset_0_alias
	.size		__nv_reservedSMEM_offset_0_alias, 0, 64
	.other		__nv_reservedSMEM_offset_0_alias,@"STO_CUDA_RESERVED_SHARED STV_DEFAULT"
__nv_reservedSMEM_offset_0_alias:
	.zero		0
	.zero		64


//--------------------- .nv.constant0.__accrg_iter_matmul_1_1 --------------------------
	.section	.nv.constant0.__accrg_iter_matmul_1_1,"a",@progbits
	.sectionflags	@""
	.align	4
.nv.constant0.__accrg_iter_matmul_1_1:
	.zero		924


//--------------------- SYMBOLS --------------------------

	.type		.nv.reservedSmem.offset0,@object
	.size		.nv.reservedSmem.offset0,0x4
